//
// Generated by NVIDIA NVVM Compiler
//
// Compiler Build ID: CL-36424714
// Cuda compilation tools, release 13.0, V13.0.88
// Based on NVVM 20.0.0
//

.version 9.0
.target sm_100
.address_size 64

	// .globl	_Z11convolutionPiS_S_ii

.visible .entry _Z11convolutionPiS_S_ii(
	.param .u64 .ptr .align 1 _Z11convolutionPiS_S_ii_param_0,
	.param .u64 .ptr .align 1 _Z11convolutionPiS_S_ii_param_1,
	.param .u64 .ptr .align 1 _Z11convolutionPiS_S_ii_param_2,
	.param .u32 _Z11convolutionPiS_S_ii_param_3,
	.param .u32 _Z11convolutionPiS_S_ii_param_4
)
{
	.reg .pred 	%p<17>;
	.reg .b32 	%r<62>;
	.reg .b64 	%rd<36>;

	ld.param.u64 	%rd9, [_Z11convolutionPiS_S_ii_param_0];
	ld.param.u64 	%rd8, [_Z11convolutionPiS_S_ii_param_1];
	ld.param.u64 	%rd10, [_Z11convolutionPiS_S_ii_param_2];
	ld.param.u32 	%r16, [_Z11convolutionPiS_S_ii_param_3];
	ld.param.u32 	%r17, [_Z11convolutionPiS_S_ii_param_4];
	cvta.to.global.u64 	%rd1, %rd10;
	cvta.to.global.u64 	%rd2, %rd9;
	mov.u32 	%r1, %ntid.x;
	mov.u32 	%r2, %tid.x;
	setp.lt.s32 	%p1, %r17, 0;
	@%p1 bra 	$L__BB0_23;
	add.s32 	%r3, %r2, %r1;
	max.s32 	%r19, %r16, %r3;
	setp.lt.s32 	%p2, %r3, %r16;
	selp.u32 	%r20, 1, 0, %p2;
	add.s32 	%r21, %r3, %r20;
	sub.s32 	%r22, %r19, %r21;
	div.u32 	%r23, %r22, %r1;
	add.s32 	%r4, %r23, %r20;
	and.b32  	%r5, %r4, 3;
	mul.wide.u32 	%rd11, %r2, 4;
	add.s64 	%rd3, %rd2, %rd11;
	mul.wide.s32 	%rd12, %r1, 4;
	add.s64 	%rd4, %rd3, %rd12;
	add.s32 	%r6, %r3, %r1;
	add.s64 	%rd5, %rd4, %rd12;
	add.s32 	%r7, %r6, %r1;
	cvta.to.global.u64 	%rd6, %rd8;
	mov.b32 	%r59, 0;
$L__BB0_2:
	mov.u32 	%r8, %r59;
	setp.ge.s32 	%p3, %r2, %r16;
	@%p3 bra 	$L__BB0_22;
	setp.eq.s32 	%p4, %r5, 3;
	mul.wide.u32 	%rd13, %r8, 4;
	add.s64 	%rd7, %rd6, %rd13;
	mov.u32 	%r60, %r2;
	@%p4 bra 	$L__BB0_12;
	setp.lt.u32 	%p5, %r2, %r8;
	@%p5 bra 	$L__BB0_6;
	ld.global.u32 	%r24, [%rd3];
	ld.global.u32 	%r25, [%rd7];
	sub.s32 	%r26, %r2, %r8;
	mul.wide.u32 	%rd14, %r26, 4;
	add.s64 	%rd15, %rd1, %rd14;
	ld.global.u32 	%r27, [%rd15];
	mad.lo.s32 	%r28, %r25, %r24, %r27;
	st.global.u32 	[%rd15], %r28;
$L__BB0_6:
	setp.eq.s32 	%p6, %r5, 0;
	mov.u32 	%r60, %r3;
	@%p6 bra 	$L__BB0_12;
	setp.lt.u32 	%p7, %r3, %r8;
	@%p7 bra 	$L__BB0_9;
	ld.global.u32 	%r29, [%rd4];
	ld.global.u32 	%r30, [%rd7];
	sub.s32 	%r31, %r3, %r8;
	mul.wide.u32 	%rd16, %r31, 4;
	add.s64 	%rd17, %rd1, %rd16;
	ld.global.u32 	%r32, [%rd17];
	mad.lo.s32 	%r33, %r30, %r29, %r32;
	st.global.u32 	[%rd17], %r33;
$L__BB0_9:
	setp.eq.s32 	%p8, %r5, 1;
	mov.u32 	%r60, %r6;
	@%p8 bra 	$L__BB0_12;
	setp.lt.u32 	%p9, %r6, %r8;
	mov.u32 	%r60, %r7;
	@%p9 bra 	$L__BB0_12;
	ld.global.u32 	%r34, [%rd5];
	ld.global.u32 	%r35, [%rd7];
	sub.s32 	%r36, %r6, %r8;
	mul.wide.u32 	%rd18, %r36, 4;
	add.s64 	%rd19, %rd1, %rd18;
	ld.global.u32 	%r37, [%rd19];
	mad.lo.s32 	%r38, %r35, %r34, %r37;
	st.global.u32 	[%rd19], %r38;
	mov.u32 	%r60, %r7;
$L__BB0_12:
	setp.lt.u32 	%p10, %r4, 3;
	@%p10 bra 	$L__BB0_22;
$L__BB0_13:
	setp.lt.u32 	%p11, %r60, %r8;
	@%p11 bra 	$L__BB0_15;
	mul.wide.u32 	%rd20, %r60, 4;
	add.s64 	%rd21, %rd2, %rd20;
	ld.global.u32 	%r39, [%rd21];
	ld.global.u32 	%r40, [%rd7];
	sub.s32 	%r41, %r60, %r8;
	mul.wide.u32 	%rd22, %r41, 4;
	add.s64 	%rd23, %rd1, %rd22;
	ld.global.u32 	%r42, [%rd23];
	mad.lo.s32 	%r43, %r40, %r39, %r42;
	st.global.u32 	[%rd23], %r43;
$L__BB0_15:
	add.s32 	%r11, %r60, %r1;
	setp.lt.u32 	%p12, %r11, %r8;
	@%p12 bra 	$L__BB0_17;
	mul.wide.u32 	%rd24, %r11, 4;
	add.s64 	%rd25, %rd2, %rd24;
	ld.global.u32 	%r44, [%rd25];
	ld.global.u32 	%r45, [%rd7];
	sub.s32 	%r46, %r11, %r8;
	mul.wide.u32 	%rd26, %r46, 4;
	add.s64 	%rd27, %rd1, %rd26;
	ld.global.u32 	%r47, [%rd27];
	mad.lo.s32 	%r48, %r45, %r44, %r47;
	st.global.u32 	[%rd27], %r48;
$L__BB0_17:
	add.s32 	%r12, %r11, %r1;
	setp.lt.u32 	%p13, %r12, %r8;
	@%p13 bra 	$L__BB0_19;
	mul.wide.u32 	%rd28, %r12, 4;
	add.s64 	%rd29, %rd2, %rd28;
	ld.global.u32 	%r49, [%rd29];
	ld.global.u32 	%r50, [%rd7];
	sub.s32 	%r51, %r12, %r8;
	mul.wide.u32 	%rd30, %r51, 4;
	add.s64 	%rd31, %rd1, %rd30;
	ld.global.u32 	%r52, [%rd31];
	mad.lo.s32 	%r53, %r50, %r49, %r52;
	st.global.u32 	[%rd31], %r53;
$L__BB0_19:
	add.s32 	%r13, %r12, %r1;
	setp.lt.u32 	%p14, %r13, %r8;
	@%p14 bra 	$L__BB0_21;
	mul.wide.u32 	%rd32, %r13, 4;
	add.s64 	%rd33, %rd2, %rd32;
	ld.global.u32 	%r54, [%rd33];
	ld.global.u32 	%r55, [%rd7];
	sub.s32 	%r56, %r13, %r8;
	mul.wide.u32 	%rd34, %r56, 4;
	add.s64 	%rd35, %rd1, %rd34;
	ld.global.u32 	%r57, [%rd35];
	mad.lo.s32 	%r58, %r55, %r54, %r57;
	st.global.u32 	[%rd35], %r58;
$L__BB0_21:
	add.s32 	%r60, %r13, %r1;
	setp.lt.s32 	%p15, %r60, %r16;
	@%p15 bra 	$L__BB0_13;
$L__BB0_22:
	bar.sync 	0;
	add.s32 	%r59, %r8, 1;
	setp.ne.s32 	%p16, %r8, %r17;
	@%p16 bra 	$L__BB0_2;
$L__BB0_23:
	ret;

}


// ===== COMPILED SASS (sm_100) =====

	.target	sm_100

	.elftype	@"ET_EXEC"


//--------------------- .note.nv.tkinfo           --------------------------
	.section	.note.nv.tkinfo,"",@"SHT_NOTE"
	.sectionflags	@"SHF_NOTE_NV_TKINFO"
	.tkinfo
        /*0018*/ 	.word	0x00000002
        /*0030*/ 	.string	""
        /*0030*/ 	.string	"ptxas"
        /*0030*/ 	.string	"Cuda compilation tools, release 13.0, V13.0.88"
        /*0030*/ 	.string	"Build cuda_13.0.r13.0/compiler.36424714_0"
        /*0030*/ 	.string	"-arch sm_100 -m 64 "



//--------------------- .note.nv.cuinfo           --------------------------
	.section	.note.nv.cuinfo,"",@"SHT_NOTE"
	.sectionflags	@"SHF_NOTE_NV_CUINFO"
        /*0018*/ 	.short	0x0002
        /*001a*/ 	.short	0x0064
        /*001c*/ 	.short	0x0082
	.zero		2


//--------------------- .nv.info                  --------------------------
	.section	.nv.info,"",@"SHT_CUDA_INFO"
	.align	4


	//----- nvinfo : EIATTR_REGCOUNT
	.align		4
        /*0000*/ 	.byte	0x04, 0x2f
        /*0002*/ 	.short	(.L_1 - .L_0)
	.align		4
.L_0:
        /*0004*/ 	.word	index@(_Z11convolutionPiS_S_ii)
        /*0008*/ 	.word	0x00000020


	//----- nvinfo : EIATTR_FRAME_SIZE
	.align		4
.L_1:
        /*000c*/ 	.byte	0x04, 0x11
        /*000e*/ 	.short	(.L_3 - .L_2)
	.align		4
.L_2:
        /*0010*/ 	.word	index@(_Z11convolutionPiS_S_ii)
        /*0014*/ 	.word	0x00000000


	//----- nvinfo : EIATTR_MIN_STACK_SIZE
	.align		4
.L_3:
        /*0018*/ 	.byte	0x04, 0x12
        /*001a*/ 	.short	(.L_5 - .L_4)
	.align		4
.L_4:
        /*001c*/ 	.word	index@(_Z11convolutionPiS_S_ii)
        /*0020*/ 	.word	0x00000000
.L_5:


//--------------------- .nv.compat                --------------------------
	.section	.nv.compat,"",@"SHT_CUDA_COMPAT_INFO"
	.align	4
        /*0000*/ 	.byte	0x02, 0x09, 0x00, 0x00, 0x02, 0x02, 0x01, 0x00, 0x02, 0x05, 0x05, 0x00, 0x03, 0x07, 0x01, 0x01
        /*0010*/ 	.byte	0x02, 0x03, 0x00, 0x00, 0x02, 0x06, 0x01, 0x00, 0x04, 0x0b, 0x08, 0x00, 0x09, 0x00, 0x00, 0x00
        /*0020*/ 	.byte	0x00, 0x00, 0x00, 0x00


//--------------------- .nv.info._Z11convolutionPiS_S_ii --------------------------
	.section	.nv.info._Z11convolutionPiS_S_ii,"",@"SHT_CUDA_INFO"
	.sectionflags	@""
	.align	4


	//----- nvinfo : EIATTR_CUDA_API_VERSION
	.align		4
        /*0000*/ 	.byte	0x04, 0x37
        /*0002*/ 	.short	(.L_7 - .L_6)
.L_6:
        /*0004*/ 	.word	0x00000082


	//----- nvinfo : EIATTR_KPARAM_INFO
	.align		4
.L_7:
        /*0008*/ 	.byte	0x04, 0x17
        /*000a*/ 	.short	(.L_9 - .L_8)
.L_8:
        /*000c*/ 	.word	0x00000000
        /*0010*/ 	.short	0x0004
        /*0012*/ 	.short	0x001c
        /*0014*/ 	.byte	0x00, 0xf0, 0x11, 0x00


	//----- nvinfo : EIATTR_KPARAM_INFO
	.align		4
.L_9:
        /*0018*/ 	.byte	0x04, 0x17
        /*001a*/ 	.short	(.L_11 - .L_10)
.L_10:
        /*001c*/ 	.word	0x00000000
        /*0020*/ 	.short	0x0003
        /*0022*/ 	.short	0x0018
        /*0024*/ 	.byte	0x00, 0xf0, 0x11, 0x00


	//----- nvinfo : EIATTR_KPARAM_INFO
	.align		4
.L_11:
        /*0028*/ 	.byte	0x04, 0x17
        /*002a*/ 	.short	(.L_13 - .L_12)
.L_12:
        /*002c*/ 	.word	0x00000000
        /*0030*/ 	.short	0x0002
        /*0032*/ 	.short	0x0010
        /*0034*/ 	.byte	0x00, 0xf5, 0x21, 0x00


	//----- nvinfo : EIATTR_KPARAM_INFO
	.align		4
.L_13:
        /*0038*/ 	.byte	0x04, 0x17
        /*003a*/ 	.short	(.L_15 - .L_14)
.L_14:
        /*003c*/ 	.word	0x00000000
        /*0040*/ 	.short	0x0001
        /*0042*/ 	.short	0x0008
        /*0044*/ 	.byte	0x00, 0xf5, 0x21, 0x00


	//----- nvinfo : EIATTR_KPARAM_INFO
	.align		4
.L_15:
        /*0048*/ 	.byte	0x04, 0x17
        /*004a*/ 	.short	(.L_17 - .L_16)
.L_16:
        /*004c*/ 	.word	0x00000000
        /*0050*/ 	.short	0x0000
        /*0052*/ 	.short	0x0000
        /*0054*/ 	.byte	0x00, 0xf5, 0x21, 0x00


	//----- nvinfo : EIATTR_SPARSE_MMA_MASK
	.align		4
.L_17:
        /*0058*/ 	.byte	0x03, 0x50
        /*005a*/ 	.short	0x0000


	//----- nvinfo : EIATTR_MAXREG_COUNT
	.align		4
        /*005c*/ 	.byte	0x03, 0x1b
        /*005e*/ 	.short	0x00ff


	//----- nvinfo : EIATTR_NUM_BARRIERS
	.align		4
        /*0060*/ 	.byte	0x02, 0x4c
        /*0062*/ 	.byte	0x01
	.zero		1


	//----- nvinfo : EIATTR_MERCURY_ISA_VERSION
	.align		4
        /*0064*/ 	.byte	0x03, 0x5f
        /*0066*/ 	.short	0x0101


	//----- nvinfo : EIATTR_VRC_CTA_INIT_COUNT
	.align		4
        /*0068*/ 	.byte	0x02, 0x4a
	.zero		1
	.zero		1


	//----- nvinfo : EIATTR_EXIT_INSTR_OFFSETS
	.align		4
        /*006c*/ 	.byte	0x04, 0x1c
        /*006e*/ 	.short	(.L_19 - .L_18)


	//   ....[0]....
.L_18:
        /*0070*/ 	.word	0x00000040


	//   ....[1]....
        /*0074*/ 	.word	0x00000980


	//----- nvinfo : EIATTR_CRS_STACK_SIZE
	.align		4
.L_19:
        /*0078*/ 	.byte	0x04, 0x1e
        /*007a*/ 	.short	(.L_21 - .L_20)
.L_20:
        /*007c*/ 	.word	0x00000000


	//----- nvinfo : EIATTR_CBANK_PARAM_SIZE
	.align		4
.L_21:
        /*0080*/ 	.byte	0x03, 0x19
        /*0082*/ 	.short	0x0020


	//----- nvinfo : EIATTR_PARAM_CBANK
	.align		4
        /*0084*/ 	.byte	0x04, 0x0a
        /*0086*/ 	.short	(.L_23 - .L_22)
	.align		4
.L_22:
        /*0088*/ 	.word	index@(.nv.constant0._Z11convolutionPiS_S_ii)
        /*008c*/ 	.short	0x0380
        /*008e*/ 	.short	0x0020


	//----- nvinfo : EIATTR_SW_WAR
	.align		4
.L_23:
        /*0090*/ 	.byte	0x04, 0x36
        /*0092*/ 	.short	(.L_25 - .L_24)
.L_24:
        /*0094*/ 	.word	0x00000008
.L_25:


//--------------------- .nv.callgraph             --------------------------
	.section	.nv.callgraph,"",@"SHT_CUDA_CALLGRAPH"
	.align	4
	.sectionentsize	8
	.align		4
        /*0000*/ 	.word	0x00000000
	.align		4
        /*0004*/ 	.word	0xffffffff
	.align		4
        /*0008*/ 	.word	0x00000000
	.align		4
        /*000c*/ 	.word	0xfffffffe
	.align		4
        /*0010*/ 	.word	0x00000000
	.align		4
        /*0014*/ 	.word	0xfffffffd
	.align		4
        /*0018*/ 	.word	0x00000000
	.align		4
        /*001c*/ 	.word	0xfffffffc


//--------------------- .text._Z11convolutionPiS_S_ii --------------------------
	.section	.text._Z11convolutionPiS_S_ii,"ax",@progbits
	.align	128
        .global         _Z11convolutionPiS_S_ii
        .type           _Z11convolutionPiS_S_ii,@function
        .size           _Z11convolutionPiS_S_ii,(.L_x_11 - _Z11convolutionPiS_S_ii)
        .other          _Z11convolutionPiS_S_ii,@"STO_CUDA_ENTRY STV_DEFAULT"
_Z11convolutionPiS_S_ii:
.text._Z11convolutionPiS_S_ii:
[----:B------:R-:W-:Y:S01]  /*0000*/  LDC R1, c[0x0][0x37c] ;  /* 0x0000df00ff017b82 */ /* 0x000fe20000000800 */
[----:B------:R-:W0:Y:S07]  /*0010*/  LDCU UR4, c[0x0][0x39c] ;  /* 0x00007380ff0477ac */ /* 0x000e2e0008000800 */
[----:B------:R-:W1:Y:S01]  /*0020*/  LDC R0, c[0x0][0x360] ;  /* 0x0000d800ff007b82 */ /* 0x000e620000000800 */
[----:B0-----:R-:W-:-:S13]  /*0030*/  ISETP.LE.AND P0, PT, RZ, UR4, PT ;  /* 0x00000004ff007c0c */ /* 0x001fda000bf03270 */
[----:B------:R-:W-:Y:S05]  /*0040*/  @!P0 EXIT ;  /* 0x000000000000894d */ /* 0x000fea0003800000 */
[----:B-1----:R-:W0:Y:S01]  /*0050*/  I2F.U32.RP R4, R0 ;  /* 0x0000000000047306 */ /* 0x002e220000209000 */
[----:B------:R-:W1:Y:S01]  /*0060*/  S2R R3, SR_TID.X ;  /* 0x0000000000037919 */ /* 0x000e620000002100 */
[----:B------:R-:W2:Y:S01]  /*0070*/  LDCU UR4, c[0x0][0x398] ;  /* 0x00007300ff0477ac */ /* 0x000ea20008000800 */
[----:B------:R-:W-:-:S05]  /*0080*/  ISETP.NE.U32.AND P2, PT, R0, RZ, PT ;  /* 0x000000ff0000720c */ /* 0x000fca0003f45070 */
[----:B0-----:R-:W0:Y:S02]  /*0090*/  MUFU.RCP R4, R4 ;  /* 0x0000000400047308 */ /* 0x001e240000001000 */
[----:B0-----:R-:W-:Y:S02]  /*00a0*/  IADD3 R6, PT, PT, R4, 0xffffffe, RZ ;  /* 0x0ffffffe04067810 */ /* 0x001fe40007ffe0ff */
[----:B-1----:R-:W-:-:S04]  /*00b0*/  IADD3 R5, PT, PT, R0, R3, RZ ;  /* 0x0000000300057210 */ /* 0x002fc80007ffe0ff */
[----:B------:R0:W1:Y:S01]  /*00c0*/  F2I.FTZ.U32.TRUNC.NTZ R7, R6 ;  /* 0x0000000600077305 */ /* 0x000062000021f000 */
[C---:B--2---:R-:W-:Y:S02]  /*00d0*/  ISETP.GE.AND P0, PT, R5.reuse, UR4, PT ;  /* 0x0000000405007c0c */ /* 0x044fe4000bf06270 */
[----:B------:R-:W-:Y:S01]  /*00e0*/  VIMNMX R2, PT, PT, R5, UR4, !PT ;  /* 0x0000000405027c48 */ /* 0x000fe2000ffe0100 */
[----:B------:R-:W2:Y:S01]  /*00f0*/  LDCU.64 UR4, c[0x0][0x358] ;  /* 0x00006b00ff0477ac */ /* 0x000ea20008000a00 */
[----:B------:R-:W-:Y:S01]  /*0100*/  SEL R4, RZ, 0x1, P0 ;  /* 0x00000001ff047807 */ /* 0x000fe20000000000 */
[----:B0-----:R-:W-:Y:S02]  /*0110*/  IMAD.MOV.U32 R6, RZ, RZ, RZ ;  /* 0x000000ffff067224 */ /* 0x001fe400078e00ff */
[----:B-1----:R-:W-:-:S04]  /*0120*/  IMAD.MOV R9, RZ, RZ, -R7 ;  /* 0x000000ffff097224 */ /* 0x002fc800078e0a07 */
[----:B------:R-:W-:-:S04]  /*0130*/  IMAD R9, R9, R0, RZ ;  /* 0x0000000009097224 */ /* 0x000fc800078e02ff */
[----:B------:R-:W-:Y:S01]  /*0140*/  IMAD.HI.U32 R8, R7, R9, R6 ;  /* 0x0000000907087227 */ /* 0x000fe200078e0006 */
[----:B------:R-:W-:-:S05]  /*0150*/  IADD3 R7, PT, PT, R2, -R5, -R4 ;  /* 0x8000000502077210 */ /* 0x000fca0007ffe804 */
[----:B------:R-:W-:Y:S02]  /*0160*/  IMAD.HI.U32 R13, R8, R7, RZ ;  /* 0x00000007080d7227 */ /* 0x000fe400078e00ff */
[----:B------:R-:W0:Y:S03]  /*0170*/  LDC.64 R8, c[0x0][0x380] ;  /* 0x0000e000ff087b82 */ /* 0x000e260000000a00 */
[----:B------:R-:W-:-:S05]  /*0180*/  IADD3 R2, PT, PT, -R13, RZ, RZ ;  /* 0x000000ff0d027210 */ /* 0x000fca0007ffe1ff */
[----:B------:R-:W-:-:S05]  /*0190*/  IMAD R7, R0, R2, R7 ;  /* 0x0000000200077224 */ /* 0x000fca00078e0207 */
[----:B------:R-:W-:Y:S01]  /*01a0*/  ISETP.GE.U32.AND P0, PT, R7, R0, PT ;  /* 0x000000000700720c */ /* 0x000fe20003f06070 */
[----:B0-----:R-:W-:-:S12]  /*01b0*/  IMAD.WIDE.U32 R8, R3, 0x4, R8 ;  /* 0x0000000403087825 */ /* 0x001fd800078e0008 */
[----:B------:R-:W-:Y:S01]  /*01c0*/  @P0 IADD3 R13, PT, PT, R13, 0x1, RZ ;  /* 0x000000010d0d0810 */ /* 0x000fe20007ffe0ff */
[----:B------:R-:W-:Y:S02]  /*01d0*/  @P0 IMAD.IADD R7, R7, 0x1, -R0 ;  /* 0x0000000107070824 */ /* 0x000fe400078e0a00 */
[----:B------:R-:W-:-:S03]  /*01e0*/  IMAD.WIDE R10, R0, 0x4, R8 ;  /* 0x00000004000a7825 */ /* 0x000fc600078e0208 */
[-C--:B------:R-:W-:Y:S02]  /*01f0*/  ISETP.GE.U32.AND P1, PT, R7, R0.reuse, PT ;  /* 0x000000000700720c */ /* 0x080fe40003f26070 */
[----:B------:R-:W-:-:S05]  /*0200*/  IADD3 R7, PT, PT, R5, R0, RZ ;  /* 0x0000000005077210 */ /* 0x000fca0007ffe0ff */
[----:B------:R-:W-:-:S06]  /*0210*/  IMAD.IADD R6, R7, 0x1, R0 ;  /* 0x0000000107067824 */ /* 0x000fcc00078e0200 */
[----:B------:R-:W-:Y:S01]  /*0220*/  @P1 VIADD R13, R13, 0x1 ;  /* 0x000000010d0d1836 */ /* 0x000fe20000000000 */
[----:B------:R-:W-:-:S05]  /*0230*/  @!P2 LOP3.LUT R13, RZ, R0, RZ, 0x33, !PT ;  /* 0x00000000ff0da212 */ /* 0x000fca00078e33ff */
[----:B------:R-:W-:Y:S02]  /*0240*/  IMAD.IADD R2, R4, 0x1, R13 ;  /* 0x0000000104027824 */ /* 0x000fe400078e020d */
[----:B------:R-:W-:Y:S02]  /*0250*/  HFMA2 R4, -RZ, RZ, 0, 0 ;  /* 0x00000000ff047431 */ /* 0x000fe400000001ff */
[----:B------:R-:W-:Y:S01]  /*0260*/  IMAD.WIDE R12, R0, 0x4, R10 ;  /* 0x00000004000c7825 */ /* 0x000fe200078e020a */
[----:B--2---:R-:W-:-:S07]  /*0270*/  LOP3.LUT R26, R2, 0x3, RZ, 0xc0, !PT ;  /* 0x00000003021a7812 */ /* 0x004fce00078ec0ff */
.L_x_9:
[----:B0-----:R-:W0:Y:S01]  /*0280*/  LDCU UR6, c[0x0][0x398] ;  /* 0x00007300ff0677ac */ /* 0x001e220008000800 */
[----:B------:R-:W-:Y:S01]  /*0290*/  BSSY.RECONVERGENT B1, `(.L_x_0) ;  /* 0x0000069000017945 */ /* 0x000fe20003800200 */
[----:B-1----:R-:W1:Y:S01]  /*02a0*/  LDCU UR7, c[0x0][0x398] ;  /* 0x00007300ff0777ac */ /* 0x002e620008000800 */
[----:B0-----:R-:W-:-:S13]  /*02b0*/  ISETP.GE.AND P0, PT, R3, UR6, PT ;  /* 0x0000000603007c0c */ /* 0x001fda000bf06270 */
[----:B-123--:R-:W-:Y:S05]  /*02c0*/  @P0 BRA `(.L_x_1) ;  /* 0x0000000400940947 */ /* 0x00efea0003800000 */
[----:B------:R-:W0:Y:S01]  /*02d0*/  LDC.64 R14, c[0x0][0x388] ;  /* 0x0000e200ff0e7b82 */ /* 0x000e220000000a00 */
[----:B------:R-:W-:Y:S01]  /*02e0*/  ISETP.NE.AND P0, PT, R26, 0x3, PT ;  /* 0x000000031a00780c */ /* 0x000fe20003f05270 */
[----:B------:R-:W-:Y:S01]  /*02f0*/  BSSY.RECONVERGENT B0, `(.L_x_2) ;  /* 0x000002e000007945 */ /* 0x000fe20003800200 */
[----:B------:R-:W-:Y:S01]  /*0300*/  MOV R27, R3 ;  /* 0x00000003001b7202 */ /* 0x000fe20000000f00 */
[----:B0-----:R-:W-:-:S10]  /*0310*/  IMAD.WIDE.U32 R14, R4, 0x4, R14 ;  /* 0x00000004040e7825 */ /* 0x001fd400078e000e */
[----:B------:R-:W-:Y:S05]  /*0320*/  @!P0 BRA `(.L_x_3) ;  /* 0x0000000000a88947 */ /* 0x000fea0003800000 */
[----:B------:R-:W-:Y:S01]  /*0330*/  ISETP.GE.U32.AND P0, PT, R3, R4, PT ;  /* 0x000000040300720c */ /* 0x000fe20003f06070 */
[----:B------:R-:W-:Y:S01]  /*0340*/  BSSY.RECONVERGENT B2, `(.L_x_4) ;  /* 0x000000b000027945 */ /* 0x000fe20003800200 */
[----:B------:R-:W-:-:S11]  /*0350*/  ISETP.NE.AND P1, PT, R26, RZ, PT ;  /* 0x000000ff1a00720c */ /* 0x000fd60003f25270 */
[----:B------:R-:W-:Y:S05]  /*0360*/  @!P0 BRA `(.L_x_5) ;  /* 0x0000000000208947 */ /* 0x000fea0003800000 */
[----:B------:R-:W0:Y:S01]  /*0370*/  LDC.64 R16, c[0x0][0x390] ;  /* 0x0000e400ff107b82 */ /* 0x000e220000000a00 */
[----:B------:R-:W-:Y:S01]  /*0380*/  IMAD.IADD R19, R3, 0x1, -R4 ;  /* 0x0000000103137824 */ /* 0x000fe200078e0a04 */
[----:B------:R-:W2:Y:S03]  /*0390*/  LDG.E R18, desc[UR4][R8.64] ;  /* 0x0000000408127981 */ /* 0x000ea6000c1e1900 */
[----:B0-----:R-:W-:Y:S02]  /*03a0*/  IMAD.WIDE.U32 R16, R19, 0x4, R16 ;  /* 0x0000000413107825 */ /* 0x001fe400078e0010 */
[----:B------:R-:W2:Y:S04]  /*03b0*/  LDG.E R19, desc[UR4][R14.64] ;  /* 0x000000040e137981 */ /* 0x000ea8000c1e1900 */
[----:B------:R-:W2:Y:S02]  /*03c0*/  LDG.E R20, desc[UR4][R16.64] ;  /* 0x0000000410147981 */ /* 0x000ea4000c1e1900 */
[----:B--2---:R-:W-:-:S05]  /*03d0*/  IMAD R19, R18, R19, R20 ;  /* 0x0000001312137224 */ /* 0x004fca00078e0214 */
[----:B------:R0:W-:Y:S02]  /*03e0*/  STG.E desc[UR4][R16.64], R19 ;  /* 0x0000001310007986 */ /* 0x0001e4000c101904 */
.L_x_5:
[----:B------:R-:W-:Y:S05]  /*03f0*/  BSYNC.RECONVERGENT B2 ;  /* 0x0000000000027941 */ /* 0x000fea0003800200 */
.L_x_4:
[----:B------:R-:W-:Y:S01]  /*0400*/  MOV R27, R5 ;  /* 0x00000005001b7202 */ /* 0x000fe20000000f00 */
[----:B------:R-:W-:Y:S06]  /*0410*/  @!P1 BRA `(.L_x_3) ;  /* 0x00000000006c9947 */ /* 0x000fec0003800000 */
[----:B------:R-:W-:Y:S01]  /*0420*/  ISETP.GE.U32.AND P0, PT, R5, R4, PT ;  /* 0x000000040500720c */ /* 0x000fe20003f06070 */
[----:B------:R-:W-:Y:S01]  /*0430*/  BSSY.RECONVERGENT B2, `(.L_x_6) ;  /* 0x000000b000027945 */ /* 0x000fe20003800200 */
[----:B------:R-:W-:-:S11]  /*0440*/  ISETP.NE.AND P1, PT, R26, 0x1, PT ;  /* 0x000000011a00780c */ /* 0x000fd60003f25270 */
[----:B------:R-:W-:Y:S05]  /*0450*/  @!P0 BRA `(.L_x_7) ;  /* 0x0000000000208947 */ /* 0x000fea0003800000 */
[----:B0-----:R-:W0:Y:S01]  /*0460*/  LDC.64 R16, c[0x0][0x390] ;  /* 0x0000e400ff107b82 */ /* 0x001e220000000a00 */
[----:B------:R-:W-:Y:S01]  /*0470*/  IMAD.IADD R19, R5, 0x1, -R4 ;  /* 0x0000000105137824 */ /* 0x000fe200078e0a04 */
[----:B------:R-:W2:Y:S03]  /*0480*/  LDG.E R18, desc[UR4][R10.64] ;  /* 0x000000040a127981 */ /* 0x000ea6000c1e1900 */
[----:B0-----:R-:W-:Y:S02]  /*0490*/  IMAD.WIDE.U32 R16, R19, 0x4, R16 ;  /* 0x0000000413107825 */ /* 0x001fe400078e0010 */
[----:B------:R-:W2:Y:S04]  /*04a0*/  LDG.E R19, desc[UR4][R14.64] ;  /* 0x000000040e137981 */ /* 0x000ea8000c1e1900 */
[----:B------:R-:W2:Y:S02]  /*04b0*/  LDG.E R20, desc[UR4][R16.64] ;  /* 0x0000000410147981 */ /* 0x000ea4000c1e1900 */
[----:B--2---:R-:W-:-:S05]  /*04c0*/  IMAD R19, R18, R19, R20 ;  /* 0x0000001312137224 */ /* 0x004fca00078e0214 */
[----:B------:R1:W-:Y:S02]  /*04d0*/  STG.E desc[UR4][R16.64], R19 ;  /* 0x0000001310007986 */ /* 0x0003e4000c101904 */
.L_x_7:
[----:B------:R-:W-:Y:S05]  /*04e0*/  BSYNC.RECONVERGENT B2 ;  /* 0x0000000000027941 */ /* 0x000fea0003800200 */
.L_x_6:
[----:B------:R-:W-:Y:S01]  /*04f0*/  MOV R27, R7 ;  /* 0x00000007001b7202 */ /* 0x000fe20000000f00 */
[----:B------:R-:W-:Y:S06]  /*0500*/  @!P1 BRA `(.L_x_3) ;  /* 0x0000000000309947 */ /* 0x000fec0003800000 */
[----:B------:R-:W-:Y:S01]  /*0510*/  ISETP.GE.U32.AND P0, PT, R7, R4, PT ;  /* 0x000000040700720c */ /* 0x000fe20003f06070 */
[----:B------:R-:W-:-:S12]  /*0520*/  IMAD.MOV.U32 R27, RZ, RZ, R6 ;  /* 0x000000ffff1b7224 */ /* 0x000fd800078e0006 */
[----:B------:R-:W-:Y:S05]  /*0530*/  @!P0 BRA `(.L_x_3) ;  /* 0x0000000000248947 */ /* 0x000fea0003800000 */
[----:B01----:R-:W0:Y:S01]  /*0540*/  LDC.64 R16, c[0x0][0x390] ;  /* 0x0000e400ff107b82 */ /* 0x003e220000000a00 */
[----:B------:R-:W-:Y:S01]  /*0550*/  IADD3 R19, PT, PT, R7, -R4, RZ ;  /* 0x8000000407137210 */ /* 0x000fe20007ffe0ff */
[----:B------:R-:W2:Y:S04]  /*0560*/  LDG.E R18, desc[UR4][R12.64] ;  /* 0x000000040c127981 */ /* 0x000ea8000c1e1900 */
[----:B0-----:R-:W-:Y:S02]  /*0570*/  IMAD.WIDE.U32 R16, R19, 0x4, R16 ;  /* 0x0000000413107825 */ /* 0x001fe400078e0010 */
[----:B------:R-:W2:Y:S04]  /*0580*/  LDG.E R19, desc[UR4][R14.64] ;  /* 0x000000040e137981 */ /* 0x000ea8000c1e1900 */
[----:B------:R-:W2:Y:S01]  /*0590*/  LDG.E R20, desc[UR4][R16.64] ;  /* 0x0000000410147981 */ /* 0x000ea2000c1e1900 */
[----:B------:R-:W-:-:S02]  /*05a0*/  IMAD.MOV.U32 R27, RZ, RZ, R6 ;  /* 0x000000ffff1b7224 */ /* 0x000fc400078e0006 */
[----:B--2---:R-:W-:-:S05]  /*05b0*/  IMAD R19, R18, R19, R20 ;  /* 0x0000001312137224 */ /* 0x004fca00078e0214 */
[----:B------:R2:W-:Y:S02]  /*05c0*/  STG.E desc[UR4][R16.64], R19 ;  /* 0x0000001310007986 */ /* 0x0005e4000c101904 */
.L_x_3:
[----:B------:R-:W-:Y:S05]  /*05d0*/  BSYNC.RECONVERGENT B0 ;  /* 0x0000000000007941 */ /* 0x000fea0003800200 */
.L_x_2:
[----:B------:R-:W-:-:S13]  /*05e0*/  ISETP.GE.U32.AND P0, PT, R2, 0x3, PT ;  /* 0x000000030200780c */ /* 0x000fda0003f06070 */
[----:B------:R-:W-:Y:S05]  /*05f0*/  @!P0 BRA `(.L_x_1) ;  /* 0x0000000000c88947 */ /* 0x000fea0003800000 */
.L_x_8:
[----:B------:R-:W-:-:S13]  /*0600*/  ISETP.GE.U32.AND P0, PT, R27, R4, PT ;  /* 0x000000041b00720c */ /* 0x000fda0003f06070 */
[----:B012---:R-:W0:Y:S01]  /*0610*/  @P0 LDC.64 R18, c[0x0][0x380] ;  /* 0x0000e000ff120b82 */ /* 0x007e220000000a00 */
[C---:B---3--:R-:W-:Y:S01]  /*0620*/  @P0 IADD3 R17, PT, PT, R27.reuse, -R4, RZ ;  /* 0x800000041b110210 */ /* 0x048fe20007ffe0ff */
[----:B------:R-:W2:Y:S06]  /*0630*/  @P0 LDG.E R29, desc[UR4][R14.64] ;  /* 0x000000040e1d0981 */ /* 0x000eac000c1e1900 */
[----:B------:R-:W1:Y:S01]  /*0640*/  @P0 LDC.64 R24, c[0x0][0x390] ;  /* 0x0000e400ff180b82 */ /* 0x000e620000000a00 */
[----:B0-----:R-:W-:-:S06]  /*0650*/  @P0 IMAD.WIDE.U32 R18, R27, 0x4, R18 ;  /* 0x000000041b120825 */ /* 0x001fcc00078e0012 */
[----:B------:R-:W2:Y:S01]  /*0660*/  @P0 LDG.E R18, desc[UR4][R18.64] ;  /* 0x0000000412120981 */ /* 0x000ea2000c1e1900 */
[----:B-1----:R-:W-:-:S05]  /*0670*/  @P0 IMAD.WIDE.U32 R24, R17, 0x4, R24 ;  /* 0x0000000411180825 */ /* 0x002fca00078e0018 */
[----:B------:R-:W2:Y:S01]  /*0680*/  @P0 LDG.E R20, desc[UR4][R24.64] ;  /* 0x0000000418140981 */ /* 0x000ea2000c1e1900 */
[----:B------:R-:W-:-:S05]  /*0690*/  IMAD.IADD R21, R0, 0x1, R27 ;  /* 0x0000000100157824 */ /* 0x000fca00078e021b */
[----:B------:R-:W-:-:S13]  /*06a0*/  ISETP.GE.U32.AND P1, PT, R21, R4, PT ;  /* 0x000000041500720c */ /* 0x000fda0003f26070 */
[----:B------:R-:W0:Y:S08]  /*06b0*/  @P1 LDC.64 R22, c[0x0][0x380] ;  /* 0x0000e000ff161b82 */ /* 0x000e300000000a00 */
[----:B------:R-:W1:Y:S01]  /*06c0*/  @P1 LDC.64 R16, c[0x0][0x390] ;  /* 0x0000e400ff101b82 */ /* 0x000e620000000a00 */
[C---:B------:R-:W-:Y:S01]  /*06d0*/  @P1 IADD3 R27, PT, PT, R21.reuse, -R4, RZ ;  /* 0x80000004151b1210 */ /* 0x040fe20007ffe0ff */
[----:B0-----:R-:W-:-:S04]  /*06e0*/  @P1 IMAD.WIDE.U32 R22, R21, 0x4, R22 ;  /* 0x0000000415161825 */ /* 0x001fc800078e0016 */
[----:B-1----:R-:W-:-:S04]  /*06f0*/  @P1 IMAD.WIDE.U32 R16, R27, 0x4, R16 ;  /* 0x000000041b101825 */ /* 0x002fc800078e0010 */
[----:B--2---:R-:W-:-:S05]  /*0700*/  @P0 IMAD R29, R18, R29, R20 ;  /* 0x0000001d121d0224 */ /* 0x004fca00078e0214 */
[----:B------:R0:W-:Y:S04]  /*0710*/  @P0 STG.E desc[UR4][R24.64], R29 ;  /* 0x0000001d18000986 */ /* 0x0001e8000c101904 */
[----:B------:R-:W2:Y:S04]  /*0720*/  @P1 LDG.E R22, desc[UR4][R22.64] ;  /* 0x0000000416161981 */ /* 0x000ea8000c1e1900 */
[----:B------:R-:W2:Y:S04]  /*0730*/  @P1 LDG.E R28, desc[UR4][R14.64] ;  /* 0x000000040e1c1981 */ /* 0x000ea8000c1e1900 */
[----:B------:R-:W2:Y:S01]  /*0740*/  @P1 LDG.E R23, desc[UR4][R16.64] ;  /* 0x0000000410171981 */ /* 0x000ea2000c1e1900 */
[----:B------:R-:W-:-:S05]  /*0750*/  IMAD.IADD R27, R21, 0x1, R0 ;  /* 0x00000001151b7824 */ /* 0x000fca00078e0200 */
[----:B------:R-:W-:-:S13]  /*0760*/  ISETP.GE.U32.AND P0, PT, R27, R4, PT ;  /* 0x000000041b00720c */ /* 0x000fda0003f06070 */
[----:B------:R-:W1:Y:S08]  /*0770*/  @P0 LDC.64 R18, c[0x0][0x380] ;  /* 0x0000e000ff120b82 */ /* 0x000e700000000a00 */
[----:B------:R-:W3:Y:S01]  /*0780*/  @P0 LDC.64 R20, c[0x0][0x390] ;  /* 0x0000e400ff140b82 */ /* 0x000ee20000000a00 */
[----:B-1----:R-:W-:-:S04]  /*0790*/  @P0 IMAD.WIDE.U32 R18, R27, 0x4, R18 ;  /* 0x000000041b120825 */ /* 0x002fc800078e0012 */
[----:B--2---:R-:W-:Y:S01]  /*07a0*/  @P1 IMAD R28, R22, R28, R23 ;  /* 0x0000001c161c1224 */ /* 0x004fe200078e0217 */
[----:B------:R-:W-:-:S05]  /*07b0*/  @P0 IADD3 R23, PT, PT, R27, -R4, RZ ;  /* 0x800000041b170210 */ /* 0x000fca0007ffe0ff */
[----:B---3--:R-:W-:Y:S01]  /*07c0*/  @P0 IMAD.WIDE.U32 R20, R23, 0x4, R20 ;  /* 0x0000000417140825 */ /* 0x008fe200078e0014 */
[----:B------:R1:W-:Y:S04]  /*07d0*/  @P1 STG.E desc[UR4][R16.64], R28 ;  /* 0x0000001c10001986 */ /* 0x0003e8000c101904 */
[----:B------:R-:W2:Y:S04]  /*07e0*/  @P0 LDG.E R18, desc[UR4][R18.64] ;  /* 0x0000000412120981 */ /* 0x000ea8000c1e1900 */
[----:B0-----:R-:W2:Y:S04]  /*07f0*/  @P0 LDG.E R29, desc[UR4][R14.64] ;  /* 0x000000040e1d0981 */ /* 0x001ea8000c1e1900 */
[----:B------:R-:W2:Y:S01]  /*0800*/  @P0 LDG.E R19, desc[UR4][R20.64] ;  /* 0x0000000414130981 */ /* 0x000ea2000c1e1900 */
[----:B------:R-:W-:-:S04]  /*0810*/  IADD3 R27, PT, PT, R27, R0, RZ ;  /* 0x000000001b1b7210 */ /* 0x000fc80007ffe0ff */
[----:B------:R-:W-:-:S13]  /*0820*/  ISETP.GE.U32.AND P1, PT, R27, R4, PT ;  /* 0x000000041b00720c */ /* 0x000fda0003f26070 */
[----:B------:R-:W0:Y:S08]  /*0830*/  @P1 LDC.64 R22, c[0x0][0x380] ;  /* 0x0000e000ff161b82 */ /* 0x000e300000000a00 */
[----:B------:R-:W3:Y:S01]  /*0840*/  @P1 LDC.64 R24, c[0x0][0x390] ;  /* 0x0000e400ff181b82 */ /* 0x000ee20000000a00 */
[----:B0-----:R-:W-:-:S04]  /*0850*/  @P1 IMAD.WIDE.U32 R22, R27, 0x4, R22 ;  /* 0x000000041b161825 */ /* 0x001fc800078e0016 */
[----:B--2---:R-:W-:Y:S02]  /*0860*/  @P0 IMAD R29, R18, R29, R19 ;  /* 0x0000001d121d0224 */ /* 0x004fe400078e0213 */
[----:B------:R-:W-:-:S04]  /*0870*/  @P1 IMAD.IADD R19, R27, 0x1, -R4 ;  /* 0x000000011b131824 */ /* 0x000fc800078e0a04 */
[----:B---3--:R-:W-:Y:S01]  /*0880*/  @P1 IMAD.WIDE.U32 R24, R19, 0x4, R24 ;  /* 0x0000000413181825 */ /* 0x008fe200078e0018 */
[----:B------:R3:W-:Y:S04]  /*0890*/  @P0 STG.E desc[UR4][R20.64], R29 ;  /* 0x0000001d14000986 */ /* 0x0007e8000c101904 */
[----:B------:R-:W2:Y:S04]  /*08a0*/  @P1 LDG.E R22, desc[UR4][R22.64] ;  /* 0x0000000416161981 */ /* 0x000ea8000c1e1900 */
[----:B-1----:R-:W2:Y:S04]  /*08b0*/  @P1 LDG.E R17, desc[UR4][R14.64] ;  /* 0x000000040e111981 */ /* 0x002ea8000c1e1900 */
[----:B------:R-:W2:Y:S01]  /*08c0*/  @P1 LDG.E R16, desc[UR4][R24.64] ;  /* 0x0000000418101981 */ /* 0x000ea2000c1e1900 */
[----:B------:R-:W-:-:S04]  /*08d0*/  IADD3 R27, PT, PT, R27, R0, RZ ;  /* 0x000000001b1b7210 */ /* 0x000fc80007ffe0ff */
[----:B------:R-:W-:Y:S01]  /*08e0*/  ISETP.GE.AND P0, PT, R27, UR7, PT ;  /* 0x000000071b007c0c */ /* 0x000fe2000bf06270 */
[----:B--2---:R-:W-:-:S05]  /*08f0*/  @P1 IMAD R17, R22, R17, R16 ;  /* 0x0000001116111224 */ /* 0x004fca00078e0210 */
[----:B------:R3:W-:Y:S07]  /*0900*/  @P1 STG.E desc[UR4][R24.64], R17 ;  /* 0x0000001118001986 */ /* 0x0007ee000c101904 */
[----:B------:R-:W-:Y:S05]  /*0910*/  @!P0 BRA `(.L_x_8) ;  /* 0xfffffffc00388947 */ /* 0x000fea000383ffff */
.L_x_1:
[----:B------:R-:W-:Y:S05]  /*0920*/  BSYNC.RECONVERGENT B1 ;  /* 0x0000000000017941 */ /* 0x000fea0003800200 */
.L_x_0:
[----:B------:R-:W4:Y:S01]  /*0930*/  LDCU UR6, c[0x0][0x39c] ;  /* 0x00007380ff0677ac */ /* 0x000f220008000800 */
[----:B------:R-:W-:Y:S01]  /*0940*/  BAR.SYNC.DEFER_BLOCKING 0x0 ;  /* 0x0000000000007b1d */ /* 0x000fe20000010000 */
[C---:B----4-:R-:W-:Y:S02]  /*0950*/  ISETP.NE.AND P0, PT, R4.reuse, UR6, PT ;  /* 0x0000000604007c0c */ /* 0x050fe4000bf05270 */
[----:B------:R-:W-:-:S11]  /*0960*/  IADD3 R4, PT, PT, R4, 0x1, RZ ;  /* 0x0000000104047810 */ /* 0x000fd60007ffe0ff */
[----:B------:R-:W-:Y:S05]  /*0970*/  @P0 BRA `(.L_x_9) ;  /* 0xfffffff800400947 */ /* 0x000fea000383ffff */
[----:B------:R-:W-:Y:S05]  /*0980*/  EXIT ;  /* 0x000000000000794d */ /* 0x000fea0003800000 */
.L_x_10:
[----:B------:R-:W-:-:S00]  /*0990*/  BRA `(.L_x_10) ;  /* 0xfffffffc00fc7947 */ /* 0x000fc0000383ffff */
[----:B------:R-:W-:-:S00]  /*09a0*/  NOP ;  /* 0x0000000000007918 */ /* 0x000fc00000000000 */
        /* <DEDUP_REMOVED lines=13> */
.L_x_11:


//--------------------- .nv.shared.reserved.0     --------------------------
	.section	.nv.shared.reserved.0,"aw",@nobits
	.weak		__nv_reservedSMEM_offset_0_alias
	.size		__nv_reservedSMEM_offset_0_alias, 0, 64
	.other		__nv_reservedSMEM_offset_0_alias,@"STO_CUDA_RESERVED_SHARED STV_DEFAULT"
__nv_reservedSMEM_offset_0_alias:
	.zero		0
	.zero		64


//--------------------- .nv.constant0._Z11convolutionPiS_S_ii --------------------------
	.section	.nv.constant0._Z11convolutionPiS_S_ii,"a",@progbits
	.sectionflags	@""
	.align	4
.nv.constant0._Z11convolutionPiS_S_ii:
	.zero		928


//--------------------- SYMBOLS --------------------------

	.type		.nv.reservedSmem.offset0,@object
	.size		.nv.reservedSmem.offset0,0x4
